//
// Generated by NVIDIA NVVM Compiler
//
// Compiler Build ID: CL-36424714
// Cuda compilation tools, release 13.0, V13.0.88
// Based on NVVM 20.0.0
//

.version 9.0
.target sm_100
.address_size 64

	// .globl	_Z10vectorNormPKfPfii

.visible .entry _Z10vectorNormPKfPfii(
	.param .u64 .ptr .align 1 _Z10vectorNormPKfPfii_param_0,
	.param .u64 .ptr .align 1 _Z10vectorNormPKfPfii_param_1,
	.param .u32 _Z10vectorNormPKfPfii_param_2,
	.param .u32 _Z10vectorNormPKfPfii_param_3
)
{
	.reg .pred 	%p<22>;
	.reg .b32 	%r<21>;
	.reg .b32 	%f<76>;
	.reg .b64 	%rd<7>;

	ld.param.u64 	%rd1, [_Z10vectorNormPKfPfii_param_0];
	ld.param.u64 	%rd2, [_Z10vectorNormPKfPfii_param_1];
	ld.param.u32 	%r2, [_Z10vectorNormPKfPfii_param_2];
	ld.param.u32 	%r3, [_Z10vectorNormPKfPfii_param_3];
	mov.u32 	%r4, %ntid.x;
	mov.u32 	%r5, %ctaid.x;
	mov.u32 	%r6, %tid.x;
	mad.lo.s32 	%r1, %r4, %r5, %r6;
	setp.ge.s32 	%p1, %r1, %r3;
	mov.f32 	%f75, 0f3F800000;
	@%p1 bra 	$L__BB0_10;
	cvta.to.global.u64 	%rd3, %rd1;
	mul.wide.s32 	%rd4, %r1, 4;
	add.s64 	%rd5, %rd3, %rd4;
	ld.global.f32 	%f1, [%rd5];
	cvt.rn.f32.s32 	%f2, %r2;
	mul.f32 	%f12, %f2, 0f3F000000;
	cvt.rzi.f32.f32 	%f13, %f12;
	add.f32 	%f14, %f13, %f13;
	sub.f32 	%f15, %f2, %f14;
	abs.f32 	%f3, %f15;
	abs.f32 	%f4, %f1;
	setp.lt.f32 	%p2, %f4, 0f00800000;
	mul.f32 	%f16, %f4, 0f4B800000;
	selp.f32 	%f17, %f16, %f4, %p2;
	selp.f32 	%f18, 0fC1C00000, 0f00000000, %p2;
	mov.b32 	%r7, %f17;
	add.s32 	%r8, %r7, -1060439283;
	and.b32  	%r9, %r8, -8388608;
	sub.s32 	%r10, %r7, %r9;
	mov.b32 	%f19, %r10;
	cvt.rn.f32.s32 	%f20, %r9;
	fma.rn.f32 	%f21, %f20, 0f34000000, %f18;
	add.f32 	%f22, %f19, 0fBF800000;
	add.f32 	%f23, %f19, 0f3F800000;
	rcp.approx.ftz.f32 	%f24, %f23;
	add.f32 	%f25, %f22, %f22;
	mul.f32 	%f26, %f25, %f24;
	mul.f32 	%f27, %f26, %f26;
	sub.f32 	%f28, %f22, %f26;
	add.f32 	%f29, %f28, %f28;
	neg.f32 	%f30, %f26;
	fma.rn.f32 	%f31, %f30, %f22, %f29;
	mul.rn.f32 	%f32, %f24, %f31;
	fma.rn.f32 	%f33, %f27, 0f3A2C32E4, 0f3B52E7DB;
	fma.rn.f32 	%f34, %f33, %f27, 0f3C93BB73;
	fma.rn.f32 	%f35, %f34, %f27, 0f3DF6384F;
	mul.rn.f32 	%f36, %f35, %f27;
	fma.rn.f32 	%f37, %f26, 0f3FB8AA3B, %f21;
	sub.f32 	%f38, %f21, %f37;
	fma.rn.f32 	%f39, %f26, 0f3FB8AA3B, %f38;
	fma.rn.f32 	%f40, %f32, 0f3FB8AA3B, %f39;
	fma.rn.f32 	%f41, %f26, 0f32A55E34, %f40;
	mul.f32 	%f42, %f36, 0f40400000;
	fma.rn.f32 	%f43, %f42, %f32, %f41;
	fma.rn.f32 	%f44, %f36, %f26, %f43;
	add.rn.f32 	%f45, %f37, %f44;
	neg.f32 	%f46, %f37;
	add.rn.f32 	%f47, %f45, %f46;
	neg.f32 	%f48, %f47;
	add.rn.f32 	%f49, %f44, %f48;
	mul.rn.f32 	%f50, %f45, %f2;
	neg.f32 	%f51, %f50;
	fma.rn.f32 	%f52, %f45, %f2, %f51;
	fma.rn.f32 	%f53, %f49, %f2, %f52;
	cvt.rni.f32.f32 	%f54, %f50;
	sub.f32 	%f55, %f50, %f54;
	add.f32 	%f56, %f55, %f53;
	fma.rn.f32 	%f57, %f56, 0f391FCB8E, 0f3AAF85ED;
	fma.rn.f32 	%f58, %f57, %f56, 0f3C1D9856;
	fma.rn.f32 	%f59, %f58, %f56, 0f3D6357BB;
	fma.rn.f32 	%f60, %f59, %f56, 0f3E75FDEC;
	fma.rn.f32 	%f61, %f60, %f56, 0f3F317218;
	fma.rn.f32 	%f62, %f61, %f56, 0f3F800000;
	cvt.rzi.s32.f32 	%r11, %f54;
	setp.gt.f32 	%p3, %f54, 0f00000000;
	selp.b32 	%r12, 0, -2097152000, %p3;
	add.s32 	%r13, %r12, 2130706432;
	mov.b32 	%f63, %r13;
	mul.f32 	%f64, %f62, %f63;
	shl.b32 	%r14, %r11, 23;
	sub.s32 	%r15, %r14, %r12;
	mov.b32 	%f65, %r15;
	mul.f32 	%f66, %f64, %f65;
	abs.f32 	%f67, %f50;
	setp.gt.f32 	%p4, %f67, 0f43180000;
	setp.lt.f32 	%p5, %f50, 0f00000000;
	selp.f32 	%f68, 0f00000000, 0f7F800000, %p5;
	selp.f32 	%f5, %f68, %f66, %p4;
	setp.eq.f32 	%p6, %f1, 0f3F800000;
	setp.eq.s32 	%p7, %r2, 0;
	or.pred  	%p8, %p7, %p6;
	@%p8 bra 	$L__BB0_9;
	setp.num.f32 	%p9, %f4, %f4;
	abs.f32 	%f69, %f2;
	setp.num.f32 	%p10, %f69, %f69;
	and.pred  	%p11, %p9, %p10;
	@%p11 bra 	$L__BB0_4;
	add.rn.f32 	%f75, %f1, %f2;
	bra.uni 	$L__BB0_9;
$L__BB0_4:
	setp.neu.f32 	%p12, %f1, 0f00000000;
	setp.neu.f32 	%p13, %f4, 0f7F800000;
	and.pred  	%p14, %p12, %p13;
	@%p14 bra 	$L__BB0_6;
	setp.neu.f32 	%p20, %f3, 0f3F800000;
	add.f32 	%f72, %f1, %f1;
	mov.b32 	%r16, %f72;
	setp.lt.s32 	%p21, %r2, 0;
	xor.b32  	%r17, %r16, 2139095040;
	selp.b32 	%r18, %r17, %r16, %p21;
	and.b32  	%r19, %r18, 2147483647;
	selp.b32 	%r20, %r19, %r18, %p20;
	mov.b32 	%f75, %r20;
	bra.uni 	$L__BB0_9;
$L__BB0_6:
	setp.eq.f32 	%p15, %f1, 0fBF800000;
	setp.eq.f32 	%p16, %f69, 0f7F800000;
	and.pred  	%p17, %p15, %p16;
	@%p17 bra 	$L__BB0_9;
	setp.geu.f32 	%p18, %f1, 0f00000000;
	mov.f32 	%f75, %f5;
	@%p18 bra 	$L__BB0_9;
	setp.neu.f32 	%p19, %f3, 0f3F800000;
	neg.f32 	%f71, %f5;
	selp.f32 	%f75, %f5, %f71, %p19;
$L__BB0_9:
	cvta.to.global.u64 	%rd6, %rd2;
	atom.global.add.f32 	%f73, [%rd6], %f75;
$L__BB0_10:
	ret;

}


// ===== COMPILED SASS (sm_100) =====

	.target	sm_100

	.elftype	@"ET_EXEC"


//--------------------- .note.nv.tkinfo           --------------------------
	.section	.note.nv.tkinfo,"",@"SHT_NOTE"
	.sectionflags	@"SHF_NOTE_NV_TKINFO"
	.tkinfo
        /*0018*/ 	.word	0x00000002
        /*0030*/ 	.string	""
        /*0030*/ 	.string	"ptxas"
        /*0030*/ 	.string	"Cuda compilation tools, release 13.0, V13.0.88"
        /*0030*/ 	.string	"Build cuda_13.0.r13.0/compiler.36424714_0"
        /*0030*/ 	.string	"-arch sm_100 -m 64 "



//--------------------- .note.nv.cuinfo           --------------------------
	.section	.note.nv.cuinfo,"",@"SHT_NOTE"
	.sectionflags	@"SHF_NOTE_NV_CUINFO"
        /*0018*/ 	.short	0x0002
        /*001a*/ 	.short	0x0064
        /*001c*/ 	.short	0x0082
	.zero		2


//--------------------- .nv.info                  --------------------------
	.section	.nv.info,"",@"SHT_CUDA_INFO"
	.align	4


	//----- nvinfo : EIATTR_REGCOUNT
	.align		4
        /*0000*/ 	.byte	0x04, 0x2f
        /*0002*/ 	.short	(.L_1 - .L_0)
	.align		4
.L_0:
        /*0004*/ 	.word	index@(_Z10vectorNormPKfPfii)
        /*0008*/ 	.word	0x0000000c


	//----- nvinfo : EIATTR_FRAME_SIZE
	.align		4
.L_1:
        /*000c*/ 	.byte	0x04, 0x11
        /*000e*/ 	.short	(.L_3 - .L_2)
	.align		4
.L_2:
        /*0010*/ 	.word	index@(_Z10vectorNormPKfPfii)
        /*0014*/ 	.word	0x00000000


	//----- nvinfo : EIATTR_MIN_STACK_SIZE
	.align		4
.L_3:
        /*0018*/ 	.byte	0x04, 0x12
        /*001a*/ 	.short	(.L_5 - .L_4)
	.align		4
.L_4:
        /*001c*/ 	.word	index@(_Z10vectorNormPKfPfii)
        /*0020*/ 	.word	0x00000000
.L_5:


//--------------------- .nv.compat                --------------------------
	.section	.nv.compat,"",@"SHT_CUDA_COMPAT_INFO"
	.align	4
        /*0000*/ 	.byte	0x02, 0x09, 0x00, 0x00, 0x02, 0x02, 0x01, 0x00, 0x02, 0x05, 0x05, 0x00, 0x03, 0x07, 0x01, 0x01
        /*0010*/ 	.byte	0x02, 0x03, 0x00, 0x00, 0x02, 0x06, 0x01, 0x00, 0x04, 0x0b, 0x08, 0x00, 0x01, 0x00, 0x00, 0x00
        /*0020*/ 	.byte	0x00, 0x00, 0x00, 0x00


//--------------------- .nv.info._Z10vectorNormPKfPfii --------------------------
	.section	.nv.info._Z10vectorNormPKfPfii,"",@"SHT_CUDA_INFO"
	.sectionflags	@""
	.align	4


	//----- nvinfo : EIATTR_CUDA_API_VERSION
	.align		4
        /*0000*/ 	.byte	0x04, 0x37
        /*0002*/ 	.short	(.L_7 - .L_6)
.L_6:
        /*0004*/ 	.word	0x00000082


	//----- nvinfo : EIATTR_KPARAM_INFO
	.align		4
.L_7:
        /*0008*/ 	.byte	0x04, 0x17
        /*000a*/ 	.short	(.L_9 - .L_8)
.L_8:
        /*000c*/ 	.word	0x00000000
        /*0010*/ 	.short	0x0003
        /*0012*/ 	.short	0x0014
        /*0014*/ 	.byte	0x00, 0xf0, 0x11, 0x00


	//----- nvinfo : EIATTR_KPARAM_INFO
	.align		4
.L_9:
        /*0018*/ 	.byte	0x04, 0x17
        /*001a*/ 	.short	(.L_11 - .L_10)
.L_10:
        /*001c*/ 	.word	0x00000000
        /*0020*/ 	.short	0x0002
        /*0022*/ 	.short	0x0010
        /*0024*/ 	.byte	0x00, 0xf0, 0x11, 0x00


	//----- nvinfo : EIATTR_KPARAM_INFO
	.align		4
.L_11:
        /*0028*/ 	.byte	0x04, 0x17
        /*002a*/ 	.short	(.L_13 - .L_12)
.L_12:
        /*002c*/ 	.word	0x00000000
        /*0030*/ 	.short	0x0001
        /*0032*/ 	.short	0x0008
        /*0034*/ 	.byte	0x00, 0xf5, 0x21, 0x00


	//----- nvinfo : EIATTR_KPARAM_INFO
	.align		4
.L_13:
        /*0038*/ 	.byte	0x04, 0x17
        /*003a*/ 	.short	(.L_15 - .L_14)
.L_14:
        /*003c*/ 	.word	0x00000000
        /*0040*/ 	.short	0x0000
        /*0042*/ 	.short	0x0000
        /*0044*/ 	.byte	0x00, 0xf5, 0x21, 0x00


	//----- nvinfo : EIATTR_SPARSE_MMA_MASK
	.align		4
.L_15:
        /*0048*/ 	.byte	0x03, 0x50
        /*004a*/ 	.short	0x0000


	//----- nvinfo : EIATTR_MAXREG_COUNT
	.align		4
        /*004c*/ 	.byte	0x03, 0x1b
        /*004e*/ 	.short	0x00ff


	//----- nvinfo : EIATTR_MERCURY_ISA_VERSION
	.align		4
        /*0050*/ 	.byte	0x03, 0x5f
        /*0052*/ 	.short	0x0101


	//----- nvinfo : EIATTR_VRC_CTA_INIT_COUNT
	.align		4
        /*0054*/ 	.byte	0x02, 0x4a
	.zero		1
	.zero		1


	//----- nvinfo : EIATTR_EXIT_INSTR_OFFSETS
	.align		4
        /*0058*/ 	.byte	0x04, 0x1c
        /*005a*/ 	.short	(.L_17 - .L_16)


	//   ....[0]....
.L_16:
        /*005c*/ 	.word	0x00000070


	//   ....[1]....
        /*0060*/ 	.word	0x00000680


	//----- nvinfo : EIATTR_CRS_STACK_SIZE
	.align		4
.L_17:
        /*0064*/ 	.byte	0x04, 0x1e
        /*0066*/ 	.short	(.L_19 - .L_18)
.L_18:
        /*0068*/ 	.word	0x00000000


	//----- nvinfo : EIATTR_CBANK_PARAM_SIZE
	.align		4
.L_19:
        /*006c*/ 	.byte	0x03, 0x19
        /*006e*/ 	.short	0x0018


	//----- nvinfo : EIATTR_PARAM_CBANK
	.align		4
        /*0070*/ 	.byte	0x04, 0x0a
        /*0072*/ 	.short	(.L_21 - .L_20)
	.align		4
.L_20:
        /*0074*/ 	.word	index@(.nv.constant0._Z10vectorNormPKfPfii)
        /*0078*/ 	.short	0x0380
        /*007a*/ 	.short	0x0018


	//----- nvinfo : EIATTR_SW_WAR
	.align		4
.L_21:
        /*007c*/ 	.byte	0x04, 0x36
        /*007e*/ 	.short	(.L_23 - .L_22)
.L_22:
        /*0080*/ 	.word	0x00000008
.L_23:


//--------------------- .nv.callgraph             --------------------------
	.section	.nv.callgraph,"",@"SHT_CUDA_CALLGRAPH"
	.align	4
	.sectionentsize	8
	.align		4
        /*0000*/ 	.word	0x00000000
	.align		4
        /*0004*/ 	.word	0xffffffff
	.align		4
        /*0008*/ 	.word	0x00000000
	.align		4
        /*000c*/ 	.word	0xfffffffe
	.align		4
        /*0010*/ 	.word	0x00000000
	.align		4
        /*0014*/ 	.word	0xfffffffd
	.align		4
        /*0018*/ 	.word	0x00000000
	.align		4
        /*001c*/ 	.word	0xfffffffc


//--------------------- .text._Z10vectorNormPKfPfii --------------------------
	.section	.text._Z10vectorNormPKfPfii,"ax",@progbits
	.align	128
        .global         _Z10vectorNormPKfPfii
        .type           _Z10vectorNormPKfPfii,@function
        .size           _Z10vectorNormPKfPfii,(.L_x_3 - _Z10vectorNormPKfPfii)
        .other          _Z10vectorNormPKfPfii,@"STO_CUDA_ENTRY STV_DEFAULT"
_Z10vectorNormPKfPfii:
.text._Z10vectorNormPKfPfii:
[----:B------:R-:W-:Y:S01]  /*0000*/  LDC R1, c[0x0][0x37c] ;  /* 0x0000df00ff017b82 */ /* 0x000fe20000000800 */
[----:B------:R-:W0:Y:S01]  /*0010*/  S2R R5, SR_CTAID.X ;  /* 0x0000000000057919 */ /* 0x000e220000002500 */
[----:B------:R-:W0:Y:S01]  /*0020*/  LDCU UR4, c[0x0][0x360] ;  /* 0x00006c00ff0477ac */ /* 0x000e220008000800 */
[----:B------:R-:W0:Y:S01]  /*0030*/  S2R R0, SR_TID.X ;  /* 0x0000000000007919 */ /* 0x000e220000002100 */
[----:B------:R-:W1:Y:S01]  /*0040*/  LDCU UR5, c[0x0][0x394] ;  /* 0x00007280ff0577ac */ /* 0x000e620008000800 */
[----:B0-----:R-:W-:-:S05]  /*0050*/  IMAD R5, R5, UR4, R0 ;  /* 0x0000000405057c24 */ /* 0x001fca000f8e0200 */
[----:B-1----:R-:W-:-:S13]  /*0060*/  ISETP.GE.AND P0, PT, R5, UR5, PT ;  /* 0x0000000505007c0c */ /* 0x002fda000bf06270 */
[----:B------:R-:W-:Y:S05]  /*0070*/  @P0 EXIT ;  /* 0x000000000000094d */ /* 0x000fea0003800000 */
[----:B------:R-:W0:Y:S01]  /*0080*/  LDC.64 R2, c[0x0][0x380] ;  /* 0x0000e000ff027b82 */ /* 0x000e220000000a00 */
[----:B------:R-:W1:Y:S01]  /*0090*/  LDCU.64 UR4, c[0x0][0x358] ;  /* 0x00006b00ff0477ac */ /* 0x000e620008000a00 */
[----:B------:R-:W-:Y:S01]  /*00a0*/  HFMA2 R8, -RZ, RZ, 0.771484375, 0.21533203125 ;  /* 0x3a2c32e4ff087431 */ /* 0x000fe200000001ff */
[----:B------:R-:W2:Y:S01]  /*00b0*/  LDCU UR6, c[0x0][0x390] ;  /* 0x00007200ff0677ac */ /* 0x000ea20008000800 */
[----:B0-----:R-:W-:-:S05]  /*00c0*/  IMAD.WIDE R2, R5, 0x4, R2 ;  /* 0x0000000405027825 */ /* 0x001fca00078e0202 */
[----:B-1----:R-:W3:Y:S01]  /*00d0*/  LDG.E R0, desc[UR4][R2.64] ;  /* 0x0000000402007981 */ /* 0x002ee2000c1e1900 */
[----:B------:R-:W-:Y:S01]  /*00e0*/  BSSY.RECONVERGENT B0, `(.L_x_0) ;  /* 0x0000057000007945 */ /* 0x000fe20003800200 */
[C---:B---3--:R-:W-:Y:S01]  /*00f0*/  FMUL R5, |R0|.reuse, 16777216 ;  /* 0x4b80000000057820 */ /* 0x048fe20000400200 */
[----:B------:R-:W-:-:S04]  /*0100*/  FSETP.GEU.AND P0, PT, |R0|, 1.175494350822287508e-38, PT ;  /* 0x008000000000780b */ /* 0x000fc80003f0e200 */
[----:B------:R-:W-:Y:S02]  /*0110*/  FSEL R5, R5, |R0|, !P0 ;  /* 0x4000000005057208 */ /* 0x000fe40004000000 */
[----:B------:R-:W-:Y:S02]  /*0120*/  FSEL R2, RZ, -24, P0 ;  /* 0xc1c00000ff027808 */ /* 0x000fe40000000000 */
[----:B------:R-:W-:-:S04]  /*0130*/  IADD3 R4, PT, PT, R5, -0x3f3504f3, RZ ;  /* 0xc0cafb0d05047810 */ /* 0x000fc80007ffe0ff */
[----:B------:R-:W-:-:S04]  /*0140*/  LOP3.LUT R4, R4, 0xff800000, RZ, 0xc0, !PT ;  /* 0xff80000004047812 */ /* 0x000fc800078ec0ff */
[-C--:B------:R-:W-:Y:S02]  /*0150*/  IADD3 R5, PT, PT, R5, -R4.reuse, RZ ;  /* 0x8000000405057210 */ /* 0x080fe40007ffe0ff */
[----:B------:R-:W-:-:S03]  /*0160*/  I2FP.F32.S32 R3, R4 ;  /* 0x0000000400037245 */ /* 0x000fc60000201400 */
[C---:B------:R-:W-:Y:S01]  /*0170*/  FADD R6, R5.reuse, 1 ;  /* 0x3f80000005067421 */ /* 0x040fe20000000000 */
[----:B------:R-:W-:Y:S01]  /*0180*/  FADD R5, R5, -1 ;  /* 0xbf80000005057421 */ /* 0x000fe20000000000 */
[----:B------:R-:W-:-:S03]  /*0190*/  FFMA R2, R3, 1.1920928955078125e-07, R2 ;  /* 0x3400000003027823 */ /* 0x000fc60000000002 */
[----:B------:R-:W-:Y:S01]  /*01a0*/  FADD R7, R5, R5 ;  /* 0x0000000505077221 */ /* 0x000fe20000000000 */
[----:B------:R-:W0:Y:S03]  /*01b0*/  MUFU.RCP R6, R6 ;  /* 0x0000000600067308 */ /* 0x000e260000001000 */
[----:B0-----:R-:W-:-:S04]  /*01c0*/  FMUL R7, R6, R7 ;  /* 0x0000000706077220 */ /* 0x001fc80000400000 */
[----:B------:R-:W-:Y:S01]  /*01d0*/  FADD R4, R5, -R7 ;  /* 0x8000000705047221 */ /* 0x000fe20000000000 */
[CC--:B------:R-:W-:Y:S01]  /*01e0*/  FMUL R3, R7.reuse, R7.reuse ;  /* 0x0000000707037220 */ /* 0x0c0fe20000400000 */
[----:B------:R-:W-:Y:S02]  /*01f0*/  FFMA R9, R7, 1.4426950216293334961, R2 ;  /* 0x3fb8aa3b07097823 */ /* 0x000fe40000000002 */
[----:B------:R-:W-:Y:S01]  /*0200*/  FADD R4, R4, R4 ;  /* 0x0000000404047221 */ /* 0x000fe20000000000 */
[----:B------:R-:W-:Y:S01]  /*0210*/  FFMA R8, R3, R8, 0.0032181653659790754318 ;  /* 0x3b52e7db03087423 */ /* 0x000fe20000000008 */
[----:B------:R-:W-:Y:S02]  /*0220*/  FADD R2, R2, -R9 ;  /* 0x8000000902027221 */ /* 0x000fe40000000000 */
[----:B------:R-:W-:Y:S01]  /*0230*/  FFMA R5, R5, -R7, R4 ;  /* 0x8000000705057223 */ /* 0x000fe20000000004 */
[----:B------:R-:W-:Y:S01]  /*0240*/  FFMA R8, R3, R8, 0.018033718690276145935 ;  /* 0x3c93bb7303087423 */ /* 0x000fe20000000008 */
[----:B------:R-:W-:-:S02]  /*0250*/  FFMA R2, R7, 1.4426950216293334961, R2 ;  /* 0x3fb8aa3b07027823 */ /* 0x000fc40000000002 */
[----:B------:R-:W-:Y:S01]  /*0260*/  FMUL R5, R6, R5 ;  /* 0x0000000506057220 */ /* 0x000fe20000400000 */
[----:B------:R-:W-:-:S03]  /*0270*/  FFMA R8, R3, R8, 0.12022458761930465698 ;  /* 0x3df6384f03087423 */ /* 0x000fc60000000008 */
[----:B------:R-:W-:Y:S01]  /*0280*/  FFMA R2, R5, 1.4426950216293334961, R2 ;  /* 0x3fb8aa3b05027823 */ /* 0x000fe20000000002 */
[----:B------:R-:W-:-:S03]  /*0290*/  FMUL R8, R3, R8 ;  /* 0x0000000803087220 */ /* 0x000fc60000400000 */
[----:B------:R-:W-:Y:S01]  /*02a0*/  FFMA R2, R7, 1.9251366722983220825e-08, R2 ;  /* 0x32a55e3407027823 */ /* 0x000fe20000000002 */
[----:B------:R-:W-:-:S04]  /*02b0*/  FMUL R3, R8, 3 ;  /* 0x4040000008037820 */ /* 0x000fc80000400000 */
[----:B------:R-:W-:-:S04]  /*02c0*/  FFMA R3, R5, R3, R2 ;  /* 0x0000000305037223 */ /* 0x000fc80000000002 */
[----:B------:R-:W-:Y:S01]  /*02d0*/  FFMA R8, R7, R8, R3 ;  /* 0x0000000807087223 */ /* 0x000fe20000000003 */
[----:B--2---:R-:W-:-:S03]  /*02e0*/  I2FP.F32.S32 R3, UR6 ;  /* 0x0000000600037c45 */ /* 0x004fc60008201400 */
[----:B------:R-:W-:-:S04]  /*02f0*/  FADD R2, R9, R8 ;  /* 0x0000000809027221 */ /* 0x000fc80000000000 */
[----:B------:R-:W-:Y:S01]  /*0300*/  FMUL R4, R3, R2 ;  /* 0x0000000203047220 */ /* 0x000fe20000400000 */
[----:B------:R-:W-:-:S03]  /*0310*/  FADD R9, -R9, R2 ;  /* 0x0000000209097221 */ /* 0x000fc60000000100 */
[----:B------:R-:W0:Y:S01]  /*0320*/  FRND R7, R4 ;  /* 0x0000000400077307 */ /* 0x000e220000201000 */
[----:B------:R-:W-:Y:S01]  /*0330*/  FADD R8, R8, -R9 ;  /* 0x8000000908087221 */ /* 0x000fe20000000000 */
[C---:B------:R-:W-:Y:S01]  /*0340*/  FFMA R5, R3.reuse, R2, -R4 ;  /* 0x0000000203057223 */ /* 0x040fe20000000804 */
[----:B------:R-:W-:Y:S02]  /*0350*/  MOV R9, 0x391fcb8e ;  /* 0x391fcb8e00097802 */ /* 0x000fe40000000f00 */
[C---:B------:R-:W-:Y:S01]  /*0360*/  FSETP.GT.AND P1, PT, |R4|.reuse, 152, PT ;  /* 0x431800000400780b */ /* 0x040fe20003f24200 */
[----:B------:R-:W-:Y:S01]  /*0370*/  FFMA R5, R3, R8, R5 ;  /* 0x0000000803057223 */ /* 0x000fe20000000005 */
[C---:B------:R-:W-:Y:S01]  /*0380*/  FSETP.GEU.AND P2, PT, R4.reuse, RZ, PT ;  /* 0x000000ff0400720b */ /* 0x040fe20003f4e000 */
[----:B------:R-:W1:Y:S01]  /*0390*/  F2I.NTZ R6, R4 ;  /* 0x0000000400067305 */ /* 0x000e620000203100 */
[----:B0-----:R-:W-:Y:S01]  /*03a0*/  FADD R2, R4, -R7 ;  /* 0x8000000704027221 */ /* 0x001fe20000000000 */
[----:B------:R-:W-:-:S03]  /*03b0*/  FSETP.GT.AND P0, PT, R7, RZ, PT ;  /* 0x000000ff0700720b */ /* 0x000fc60003f04000 */
[----:B------:R-:W-:Y:S01]  /*03c0*/  FADD R2, R5, R2 ;  /* 0x0000000205027221 */ /* 0x000fe20000000000 */
[----:B------:R-:W-:Y:S02]  /*03d0*/  SEL R7, RZ, 0x83000000, P0 ;  /* 0x83000000ff077807 */ /* 0x000fe40000000000 */
[----:B------:R-:W-:Y:S01]  /*03e0*/  FSETP.NEU.AND P0, PT, R0, 1, PT ;  /* 0x3f8000000000780b */ /* 0x000fe20003f0d000 */
[C---:B------:R-:W-:Y:S01]  /*03f0*/  FFMA R5, R2.reuse, R9, 0.0013391353422775864601 ;  /* 0x3aaf85ed02057423 */ /* 0x040fe20000000009 */
[----:B------:R-:W-:Y:S02]  /*0400*/  IADD3 R8, PT, PT, R7, 0x7f000000, RZ ;  /* 0x7f00000007087810 */ /* 0x000fe40007ffe0ff */
[----:B------:R-:W-:Y:S01]  /*0410*/  ISETP.EQ.OR P0, PT, RZ, UR6, !P0 ;  /* 0x00000006ff007c0c */ /* 0x000fe2000c702670 */
[----:B------:R-:W-:Y:S01]  /*0420*/  FFMA R5, R2, R5, 0.0096188392490148544312 ;  /* 0x3c1d985602057423 */ /* 0x000fe20000000005 */
[----:B-1----:R-:W-:-:S03]  /*0430*/  LEA R6, R6, -R7, 0x17 ;  /* 0x8000000706067211 */ /* 0x002fc600078eb8ff */
[----:B------:R-:W-:-:S04]  /*0440*/  FFMA R5, R2, R5, 0.055503588169813156128 ;  /* 0x3d6357bb02057423 */ /* 0x000fc80000000005 */
[----:B------:R-:W-:-:S04]  /*0450*/  FFMA R5, R2, R5, 0.24022644758224487305 ;  /* 0x3e75fdec02057423 */ /* 0x000fc80000000005 */
[----:B------:R-:W-:-:S04]  /*0460*/  FFMA R5, R2, R5, 0.69314718246459960938 ;  /* 0x3f31721802057423 */ /* 0x000fc80000000005 */
[----:B------:R-:W-:-:S04]  /*0470*/  FFMA R5, R2, R5, 1 ;  /* 0x3f80000002057423 */ /* 0x000fc80000000005 */
[----:B------:R-:W-:-:S04]  /*0480*/  FMUL R5, R5, R8 ;  /* 0x0000000805057220 */ /* 0x000fc80000400000 */
[----:B------:R-:W-:Y:S01]  /*0490*/  FMUL R6, R5, R6 ;  /* 0x0000000605067220 */ /* 0x000fe20000400000 */
[----:B------:R-:W-:Y:S01]  /*04a0*/  HFMA2 R5, -RZ, RZ, 1.875, 0 ;  /* 0x3f800000ff057431 */ /* 0x000fe200000001ff */
[----:B------:R-:W-:Y:S01]  /*04b0*/  @P1 FSEL R6, RZ, +INF , !P2 ;  /* 0x7f800000ff061808 */ /* 0x000fe20005000000 */
[----:B------:R-:W-:Y:S06]  /*04c0*/  @P0 BRA `(.L_x_1) ;  /* 0x0000000000600947 */ /* 0x000fec0003800000 */
[----:B------:R-:W-:-:S04]  /*04d0*/  FSETP.NAN.AND P0, PT, |R3|, |R3|, PT ;  /* 0x400000030300720b */ /* 0x000fc80003f08200 */
[----:B------:R-:W-:-:S13]  /*04e0*/  FSETP.NUM.AND P0, PT, |R0|, |R0|, !P0 ;  /* 0x400000000000720b */ /* 0x000fda0004707200 */
[----:B------:R-:W-:Y:S01]  /*04f0*/  @!P0 FADD R5, R0, R3 ;  /* 0x0000000300058221 */ /* 0x000fe20000000000 */
[----:B------:R-:W-:Y:S06]  /*0500*/  @!P0 BRA `(.L_x_1) ;  /* 0x0000000000508947 */ /* 0x000fec0003800000 */
[----:B------:R-:W-:Y:S01]  /*0510*/  FMUL R4, R3, 0.5 ;  /* 0x3f00000003047820 */ /* 0x000fe20000400000 */
[----:B------:R-:W-:-:S04]  /*0520*/  FSETP.NEU.AND P0, PT, |R0|, +INF , PT ;  /* 0x7f8000000000780b */ /* 0x000fc80003f0d200 */
[----:B------:R-:W-:Y:S01]  /*0530*/  FSETP.NEU.AND P0, PT, R0, RZ, P0 ;  /* 0x000000ff0000720b */ /* 0x000fe2000070d000 */
[----:B------:R-:W0:Y:S03]  /*0540*/  FRND.TRUNC R4, R4 ;  /* 0x0000000400047307 */ /* 0x000e26000020d000 */
[----:B------:R-:W-:Y:S01]  /*0550*/  ISETP.LE.OR P1, PT, RZ, UR6, P0 ;  /* 0x00000006ff007c0c */ /* 0x000fe20008723670 */
[----:B0-----:R-:W-:-:S04]  /*0560*/  FADD R2, R4, R4 ;  /* 0x0000000404027221 */ /* 0x001fc80000000000 */
[----:B------:R-:W-:-:S04]  /*0570*/  FADD R7, R3, -R2 ;  /* 0x8000000203077221 */ /* 0x000fc80000000000 */
[----:B------:R-:W-:Y:S01]  /*0580*/  @!P0 FADD R2, R0, R0 ;  /* 0x0000000000028221 */ /* 0x000fe20000000000 */
[----:B------:R-:W-:-:S04]  /*0590*/  FSETP.NEU.AND P2, PT, |R7|, 1, !P0 ;  /* 0x3f8000000700780b */ /* 0x000fc8000474d200 */
[----:B------:R-:W-:-:S09]  /*05a0*/  @!P1 LOP3.LUT R2, R2, 0x7f800000, RZ, 0x3c, !PT ;  /* 0x7f80000002029812 */ /* 0x000fd200078e3cff */
[----:B------:R-:W-:-:S04]  /*05b0*/  @P2 LOP3.LUT R2, R2, 0x7fffffff, RZ, 0xc0, !PT ;  /* 0x7fffffff02022812 */ /* 0x000fc800078ec0ff */
[----:B------:R-:W-:Y:S01]  /*05c0*/  @!P0 MOV R5, R2 ;  /* 0x0000000200058202 */ /* 0x000fe20000000f00 */
[----:B------:R-:W-:Y:S06]  /*05d0*/  @!P0 BRA `(.L_x_1) ;  /* 0x00000000001c8947 */ /* 0x000fec0003800000 */
[----:B------:R-:W-:Y:S02]  /*05e0*/  FSETP.NEU.AND P0, PT, |R3|, +INF , PT ;  /* 0x7f8000000300780b */ /* 0x000fe40003f0d200 */
[----:B------:R-:W-:-:S13]  /*05f0*/  FSETP.EQ.AND P1, PT, R0, -1, PT ;  /* 0xbf8000000000780b */ /* 0x000fda0003f22000 */
[----:B------:R-:W-:Y:S05]  /*0600*/  @!P0 BRA P1, `(.L_x_1) ;  /* 0x0000000000108947 */ /* 0x000fea0000800000 */
[----:B------:R-:W-:Y:S02]  /*0610*/  FSETP.GEU.AND P0, PT, R0, RZ, PT ;  /* 0x000000ff0000720b */ /* 0x000fe40003f0e000 */
[----:B------:R-:W-:-:S11]  /*0620*/  MOV R5, R6 ;  /* 0x0000000600057202 */ /* 0x000fd60000000f00 */
[----:B------:R-:W-:-:S04]  /*0630*/  @!P0 FSETP.NEU.AND P1, PT, |R7|, 1, PT ;  /* 0x3f8000000700880b */ /* 0x000fc80003f2d200 */
[----:B------:R-:W-:-:S09]  /*0640*/  @!P0 FSEL R5, R6, -R6, P1 ;  /* 0x8000000606058208 */ /* 0x000fd20000800000 */
.L_x_1:
[----:B------:R-:W-:Y:S05]  /*0650*/  BSYNC.RECONVERGENT B0 ;  /* 0x0000000000007941 */ /* 0x000fea0003800200 */
.L_x_0:
[----:B------:R-:W0:Y:S02]  /*0660*/  LDC.64 R2, c[0x0][0x388] ;  /* 0x0000e200ff027b82 */ /* 0x000e240000000a00 */
[----:B0-----:R-:W-:Y:S01]  /*0670*/  REDG.E.ADD.F32.FTZ.RN.STRONG.GPU desc[UR4][R2.64], R5 ;  /* 0x00000005020079a6 */ /* 0x001fe2000c12f304 */
[----:B------:R-:W-:Y:S05]  /*0680*/  EXIT ;  /* 0x000000000000794d */ /* 0x000fea0003800000 */
.L_x_2:
[----:B------:R-:W-:-:S00]  /*0690*/  BRA `(.L_x_2) ;  /* 0xfffffffc00fc7947 */ /* 0x000fc0000383ffff */
[----:B------:R-:W-:-:S00]  /*06a0*/  NOP ;  /* 0x0000000000007918 */ /* 0x000fc00000000000 */
        /* <DEDUP_REMOVED lines=13> */
.L_x_3:


//--------------------- .nv.shared.reserved.0     --------------------------
	.section	.nv.shared.reserved.0,"aw",@nobits
	.weak		__nv_reservedSMEM_offset_0_alias
	.size		__nv_reservedSMEM_offset_0_alias, 0, 64
	.other		__nv_reservedSMEM_offset_0_alias,@"STO_CUDA_RESERVED_SHARED STV_DEFAULT"
__nv_reservedSMEM_offset_0_alias:
	.zero		0
	.zero		64


//--------------------- .nv.constant0._Z10vectorNormPKfPfii --------------------------
	.section	.nv.constant0._Z10vectorNormPKfPfii,"a",@progbits
	.sectionflags	@""
	.align	4
.nv.constant0._Z10vectorNormPKfPfii:
	.zero		920


//--------------------- SYMBOLS --------------------------

	.type		.nv.reservedSmem.offset0,@object
	.size		.nv.reservedSmem.offset0,0x4
